//
// Generated by NVIDIA NVVM Compiler
//
// Compiler Build ID: CL-36424714
// Cuda compilation tools, release 13.0, V13.0.88
// Based on NVVM 20.0.0
//

.version 9.0
.target sm_100
.address_size 64

	// .globl	_Z6douadyPidddiii

.visible .entry _Z6douadyPidddiii(
	.param .u64 .ptr .align 1 _Z6douadyPidddiii_param_0,
	.param .f64 _Z6douadyPidddiii_param_1,
	.param .f64 _Z6douadyPidddiii_param_2,
	.param .f64 _Z6douadyPidddiii_param_3,
	.param .u32 _Z6douadyPidddiii_param_4,
	.param .u32 _Z6douadyPidddiii_param_5,
	.param .u32 _Z6douadyPidddiii_param_6
)
{
	.reg .pred 	%p<10>;
	.reg .b32 	%r<23>;
	.reg .b64 	%rd<5>;
	.reg .b64 	%fd<30>;

	ld.param.u64 	%rd1, [_Z6douadyPidddiii_param_0];
	ld.param.f64 	%fd13, [_Z6douadyPidddiii_param_1];
	ld.param.f64 	%fd14, [_Z6douadyPidddiii_param_2];
	ld.param.f64 	%fd15, [_Z6douadyPidddiii_param_3];
	ld.param.u32 	%r7, [_Z6douadyPidddiii_param_4];
	ld.param.u32 	%r8, [_Z6douadyPidddiii_param_5];
	ld.param.u32 	%r9, [_Z6douadyPidddiii_param_6];
	mov.u32 	%r11, %ctaid.y;
	mov.u32 	%r12, %ntid.y;
	mov.u32 	%r13, %tid.y;
	mad.lo.s32 	%r14, %r11, %r12, %r13;
	mov.u32 	%r15, %ctaid.x;
	mov.u32 	%r16, %ntid.x;
	mov.u32 	%r17, %tid.x;
	mad.lo.s32 	%r2, %r15, %r16, %r17;
	mul.lo.s32 	%r3, %r8, %r14;
	setp.ge.s32 	%p1, %r2, %r8;
	setp.ge.s32 	%p2, %r14, %r9;
	or.pred  	%p3, %p1, %p2;
	@%p3 bra 	$L__BB0_5;
	cvt.rn.f64.s32 	%fd16, %r2;
	add.f64 	%fd17, %fd13, %fd16;
	div.rn.f64 	%fd18, %fd17, %fd15;
	add.f64 	%fd29, %fd18, 0dBFF6666666666666;
	cvt.rn.f64.u32 	%fd19, %r14;
	add.f64 	%fd20, %fd14, %fd19;
	div.rn.f64 	%fd21, %fd20, %fd15;
	add.f64 	%fd28, %fd21, 0dBFF3333333333333;
	mul.f64 	%fd27, %fd29, %fd29;
	mul.f64 	%fd26, %fd28, %fd28;
	add.f64 	%fd22, %fd27, %fd26;
	setp.geu.f64 	%p4, %fd22, 0d4010000000000000;
	setp.lt.s32 	%p5, %r7, 1;
	mov.b32 	%r22, 0;
	or.pred  	%p6, %p4, %p5;
	@%p6 bra 	$L__BB0_4;
	mov.b32 	%r22, 0;
$L__BB0_3:
	sub.f64 	%fd23, %fd27, %fd26;
	add.f64 	%fd9, %fd23, 0dBFBF7CED916872B0;
	add.f64 	%fd24, %fd29, %fd29;
	fma.rn.f64 	%fd28, %fd24, %fd28, 0d3FE7D70A3D70A3D7;
	add.s32 	%r22, %r22, 1;
	mul.f64 	%fd27, %fd9, %fd9;
	mul.f64 	%fd26, %fd28, %fd28;
	add.f64 	%fd25, %fd27, %fd26;
	setp.lt.f64 	%p7, %fd25, 0d4010000000000000;
	setp.lt.s32 	%p8, %r22, %r7;
	and.pred  	%p9, %p7, %p8;
	mov.f64 	%fd29, %fd9;
	@%p9 bra 	$L__BB0_3;
$L__BB0_4:
	add.s32 	%r20, %r3, %r2;
	cvta.to.global.u64 	%rd2, %rd1;
	mul.wide.s32 	%rd3, %r20, 4;
	add.s64 	%rd4, %rd2, %rd3;
	st.global.u32 	[%rd4], %r22;
$L__BB0_5:
	ret;

}


// ===== COMPILED SASS (sm_100) =====

	.target	sm_100

	.elftype	@"ET_EXEC"


//--------------------- .note.nv.tkinfo           --------------------------
	.section	.note.nv.tkinfo,"",@"SHT_NOTE"
	.sectionflags	@"SHF_NOTE_NV_TKINFO"
	.tkinfo
        /*0018*/ 	.word	0x00000002
        /*0030*/ 	.string	""
        /*0030*/ 	.string	"ptxas"
        /*0030*/ 	.string	"Cuda compilation tools, release 13.0, V13.0.88"
        /*0030*/ 	.string	"Build cuda_13.0.r13.0/compiler.36424714_0"
        /*0030*/ 	.string	"-arch sm_100 -m 64 "



//--------------------- .note.nv.cuinfo           --------------------------
	.section	.note.nv.cuinfo,"",@"SHT_NOTE"
	.sectionflags	@"SHF_NOTE_NV_CUINFO"
        /*0018*/ 	.short	0x0002
        /*001a*/ 	.short	0x0064
        /*001c*/ 	.short	0x0082
	.zero		2


//--------------------- .nv.info                  --------------------------
	.section	.nv.info,"",@"SHT_CUDA_INFO"
	.align	4


	//----- nvinfo : EIATTR_REGCOUNT
	.align		4
        /*0000*/ 	.byte	0x04, 0x2f
        /*0002*/ 	.short	(.L_1 - .L_0)
	.align		4
.L_0:
        /*0004*/ 	.word	index@(_Z6douadyPidddiii)
        /*0008*/ 	.word	0x0000001b


	//----- nvinfo : EIATTR_FRAME_SIZE
	.align		4
.L_1:
        /*000c*/ 	.byte	0x04, 0x11
        /*000e*/ 	.short	(.L_3 - .L_2)
	.align		4
.L_2:
        /*0010*/ 	.word	index@($__internal_0_$__cuda_sm20_div_rn_f64_full)
        /*0014*/ 	.word	0x00000000


	//----- nvinfo : EIATTR_FRAME_SIZE
	.align		4
.L_3:
        /*0018*/ 	.byte	0x04, 0x11
        /*001a*/ 	.short	(.L_5 - .L_4)
	.align		4
.L_4:
        /*001c*/ 	.word	index@(_Z6douadyPidddiii)
        /*0020*/ 	.word	0x00000000


	//----- nvinfo : EIATTR_MIN_STACK_SIZE
	.align		4
.L_5:
        /*0024*/ 	.byte	0x04, 0x12
        /*0026*/ 	.short	(.L_7 - .L_6)
	.align		4
.L_6:
        /*0028*/ 	.word	index@(_Z6douadyPidddiii)
        /*002c*/ 	.word	0x00000000
.L_7:


//--------------------- .nv.compat                --------------------------
	.section	.nv.compat,"",@"SHT_CUDA_COMPAT_INFO"
	.align	4
        /*0000*/ 	.byte	0x02, 0x09, 0x00, 0x00, 0x02, 0x02, 0x01, 0x00, 0x02, 0x05, 0x05, 0x00, 0x03, 0x07, 0x01, 0x01
        /*0010*/ 	.byte	0x02, 0x03, 0x00, 0x00, 0x02, 0x06, 0x01, 0x00, 0x04, 0x0b, 0x08, 0x00, 0x01, 0x00, 0x00, 0x00
        /*0020*/ 	.byte	0x00, 0x00, 0x00, 0x00


//--------------------- .nv.info._Z6douadyPidddiii --------------------------
	.section	.nv.info._Z6douadyPidddiii,"",@"SHT_CUDA_INFO"
	.sectionflags	@""
	.align	4


	//----- nvinfo : EIATTR_CUDA_API_VERSION
	.align		4
        /*0000*/ 	.byte	0x04, 0x37
        /*0002*/ 	.short	(.L_9 - .L_8)
.L_8:
        /*0004*/ 	.word	0x00000082


	//----- nvinfo : EIATTR_KPARAM_INFO
	.align		4
.L_9:
        /*0008*/ 	.byte	0x04, 0x17
        /*000a*/ 	.short	(.L_11 - .L_10)
.L_10:
        /*000c*/ 	.word	0x00000000
        /*0010*/ 	.short	0x0006
        /*0012*/ 	.short	0x0028
        /*0014*/ 	.byte	0x00, 0xf0, 0x11, 0x00


	//----- nvinfo : EIATTR_KPARAM_INFO
	.align		4
.L_11:
        /*0018*/ 	.byte	0x04, 0x17
        /*001a*/ 	.short	(.L_13 - .L_12)
.L_12:
        /*001c*/ 	.word	0x00000000
        /*0020*/ 	.short	0x0005
        /*0022*/ 	.short	0x0024
        /*0024*/ 	.byte	0x00, 0xf0, 0x11, 0x00


	//----- nvinfo : EIATTR_KPARAM_INFO
	.align		4
.L_13:
        /*0028*/ 	.byte	0x04, 0x17
        /*002a*/ 	.short	(.L_15 - .L_14)
.L_14:
        /*002c*/ 	.word	0x00000000
        /*0030*/ 	.short	0x0004
        /*0032*/ 	.short	0x0020
        /*0034*/ 	.byte	0x00, 0xf0, 0x11, 0x00


	//----- nvinfo : EIATTR_KPARAM_INFO
	.align		4
.L_15:
        /*0038*/ 	.byte	0x04, 0x17
        /*003a*/ 	.short	(.L_17 - .L_16)
.L_16:
        /*003c*/ 	.word	0x00000000
        /*0040*/ 	.short	0x0003
        /*0042*/ 	.short	0x0018
        /*0044*/ 	.byte	0x00, 0xf0, 0x21, 0x00


	//----- nvinfo : EIATTR_KPARAM_INFO
	.align		4
.L_17:
        /*0048*/ 	.byte	0x04, 0x17
        /*004a*/ 	.short	(.L_19 - .L_18)
.L_18:
        /*004c*/ 	.word	0x00000000
        /*0050*/ 	.short	0x0002
        /*0052*/ 	.short	0x0010
        /*0054*/ 	.byte	0x00, 0xf0, 0x21, 0x00


	//----- nvinfo : EIATTR_KPARAM_INFO
	.align		4
.L_19:
        /*0058*/ 	.byte	0x04, 0x17
        /*005a*/ 	.short	(.L_21 - .L_20)
.L_20:
        /*005c*/ 	.word	0x00000000
        /*0060*/ 	.short	0x0001
        /*0062*/ 	.short	0x0008
        /*0064*/ 	.byte	0x00, 0xf0, 0x21, 0x00


	//----- nvinfo : EIATTR_KPARAM_INFO
	.align		4
.L_21:
        /*0068*/ 	.byte	0x04, 0x17
        /*006a*/ 	.short	(.L_23 - .L_22)
.L_22:
        /*006c*/ 	.word	0x00000000
        /*0070*/ 	.short	0x0000
        /*0072*/ 	.short	0x0000
        /*0074*/ 	.byte	0x00, 0xf5, 0x21, 0x00


	//----- nvinfo : EIATTR_SPARSE_MMA_MASK
	.align		4
.L_23:
        /*0078*/ 	.byte	0x03, 0x50
        /*007a*/ 	.short	0x0000


	//----- nvinfo : EIATTR_MAXREG_COUNT
	.align		4
        /*007c*/ 	.byte	0x03, 0x1b
        /*007e*/ 	.short	0x00ff


	//----- nvinfo : EIATTR_MERCURY_ISA_VERSION
	.align		4
        /*0080*/ 	.byte	0x03, 0x5f
        /*0082*/ 	.short	0x0101


	//----- nvinfo : EIATTR_VRC_CTA_INIT_COUNT
	.align		4
        /*0084*/ 	.byte	0x02, 0x4a
	.zero		1
	.zero		1


	//----- nvinfo : EIATTR_EXIT_INSTR_OFFSETS
	.align		4
        /*0088*/ 	.byte	0x04, 0x1c
        /*008a*/ 	.short	(.L_25 - .L_24)


	//   ....[0]....
.L_24:
        /*008c*/ 	.word	0x000000d0


	//   ....[1]....
        /*0090*/ 	.word	0x000006a0


	//----- nvinfo : EIATTR_CRS_STACK_SIZE
	.align		4
.L_25:
        /*0094*/ 	.byte	0x04, 0x1e
        /*0096*/ 	.short	(.L_27 - .L_26)
.L_26:
        /*0098*/ 	.word	0x00000000


	//----- nvinfo : EIATTR_CBANK_PARAM_SIZE
	.align		4
.L_27:
        /*009c*/ 	.byte	0x03, 0x19
        /*009e*/ 	.short	0x002c


	//----- nvinfo : EIATTR_PARAM_CBANK
	.align		4
        /*00a0*/ 	.byte	0x04, 0x0a
        /*00a2*/ 	.short	(.L_29 - .L_28)
	.align		4
.L_28:
        /*00a4*/ 	.word	index@(.nv.constant0._Z6douadyPidddiii)
        /*00a8*/ 	.short	0x0380
        /*00aa*/ 	.short	0x002c


	//----- nvinfo : EIATTR_SW_WAR
	.align		4
.L_29:
        /*00ac*/ 	.byte	0x04, 0x36
        /*00ae*/ 	.short	(.L_31 - .L_30)
.L_30:
        /*00b0*/ 	.word	0x00000008
.L_31:


//--------------------- .nv.callgraph             --------------------------
	.section	.nv.callgraph,"",@"SHT_CUDA_CALLGRAPH"
	.align	4
	.sectionentsize	8
	.align		4
        /*0000*/ 	.word	0x00000000
	.align		4
        /*0004*/ 	.word	0xffffffff
	.align		4
        /*0008*/ 	.word	0x00000000
	.align		4
        /*000c*/ 	.word	0xfffffffe
	.align		4
        /*0010*/ 	.word	0x00000000
	.align		4
        /*0014*/ 	.word	0xfffffffd
	.align		4
        /*0018*/ 	.word	0x00000000
	.align		4
        /*001c*/ 	.word	0xfffffffc


//--------------------- .text._Z6douadyPidddiii   --------------------------
	.section	.text._Z6douadyPidddiii,"ax",@progbits
	.align	128
        .global         _Z6douadyPidddiii
        .type           _Z6douadyPidddiii,@function
        .size           _Z6douadyPidddiii,(.L_x_13 - _Z6douadyPidddiii)
        .other          _Z6douadyPidddiii,@"STO_CUDA_ENTRY STV_DEFAULT"
_Z6douadyPidddiii:
.text._Z6douadyPidddiii:
[----:B------:R-:W-:Y:S01]  /*0000*/  LDC R1, c[0x0][0x37c] ;  /* 0x0000df00ff017b82 */ /* 0x000fe20000000800 */
[----:B------:R-:W0:Y:S07]  /*0010*/  S2R R3, SR_TID.Y ;  /* 0x0000000000037919 */ /* 0x000e2e0000002200 */
[----:B------:R-:W0:Y:S01]  /*0020*/  S2UR UR4, SR_CTAID.Y ;  /* 0x00000000000479c3 */ /* 0x000e220000002600 */
[----:B------:R-:W1:Y:S01]  /*0030*/  LDCU UR6, c[0x0][0x3a8] ;  /* 0x00007500ff0677ac */ /* 0x000e620008000800 */
[----:B------:R-:W2:Y:S01]  /*0040*/  S2R R2, SR_TID.X ;  /* 0x0000000000027919 */ /* 0x000ea20000002100 */
[----:B------:R-:W3:Y:S05]  /*0050*/  LDCU UR7, c[0x0][0x3a4] ;  /* 0x00007480ff0777ac */ /* 0x000eea0008000800 */
[----:B------:R-:W0:Y:S08]  /*0060*/  LDC R0, c[0x0][0x364] ;  /* 0x0000d900ff007b82 */ /* 0x000e300000000800 */
[----:B------:R-:W2:Y:S08]  /*0070*/  S2UR UR5, SR_CTAID.X ;  /* 0x00000000000579c3 */ /* 0x000eb00000002500 */
[----:B------:R-:W2:Y:S01]  /*0080*/  LDC R13, c[0x0][0x360] ;  /* 0x0000d800ff0d7b82 */ /* 0x000ea20000000800 */
[----:B0-----:R-:W-:-:S05]  /*0090*/  IMAD R0, R0, UR4, R3 ;  /* 0x0000000400007c24 */ /* 0x001fca000f8e0203 */
[----:B-1----:R-:W-:Y:S01]  /*00a0*/  ISETP.GE.AND P0, PT, R0, UR6, PT ;  /* 0x0000000600007c0c */ /* 0x002fe2000bf06270 */
[----:B--2---:R-:W-:-:S05]  /*00b0*/  IMAD R13, R13, UR5, R2 ;  /* 0x000000050d0d7c24 */ /* 0x004fca000f8e0202 */
[----:B---3--:R-:W-:-:S13]  /*00c0*/  ISETP.GE.OR P0, PT, R13, UR7, P0 ;  /* 0x000000070d007c0c */ /* 0x008fda0008706670 */
[----:B------:R-:W-:Y:S05]  /*00d0*/  @P0 EXIT ;  /* 0x000000000000094d */ /* 0x000fea0003800000 */
[----:B------:R-:W0:Y:S01]  /*00e0*/  LDCU UR6, c[0x0][0x39c] ;  /* 0x00007380ff0677ac */ /* 0x000e220008000800 */
[----:B------:R-:W1:Y:S01]  /*00f0*/  LDC.64 R10, c[0x0][0x398] ;  /* 0x0000e600ff0a7b82 */ /* 0x000e620000000a00 */
[----:B------:R-:W-:Y:S01]  /*0100*/  IMAD.MOV.U32 R4, RZ, RZ, 0x1 ;  /* 0x00000001ff047424 */ /* 0x000fe200078e00ff */
[----:B------:R-:W-:Y:S01]  /*0110*/  BSSY.RECONVERGENT B0, `(.L_x_0) ;  /* 0x0000019000007945 */ /* 0x000fe20003800200 */
[----:B------:R-:W2:Y:S01]  /*0120*/  LDCU.64 UR4, c[0x0][0x388] ;  /* 0x00007100ff0477ac */ /* 0x000ea20008000a00 */
[----:B0-----:R-:W1:Y:S03]  /*0130*/  MUFU.RCP64H R5, UR6 ;  /* 0x0000000600057d08 */ /* 0x001e660008001800 */
[----:B-1----:R-:W-:-:S08]  /*0140*/  DFMA R2, R4, -R10, 1 ;  /* 0x3ff000000402742b */ /* 0x002fd0000000080a */
[----:B------:R-:W-:Y:S02]  /*0150*/  DFMA R6, R2, R2, R2 ;  /* 0x000000020206722b */ /* 0x000fe40000000002 */
[----:B------:R-:W2:Y:S06]  /*0160*/  I2F.F64 R2, R13 ;  /* 0x0000000d00027312 */ /* 0x000eac0000201c00 */
[----:B------:R-:W-:-:S08]  /*0170*/  DFMA R6, R4, R6, R4 ;  /* 0x000000060406722b */ /* 0x000fd00000000004 */
[----:B------:R-:W-:Y:S02]  /*0180*/  DFMA R8, R6, -R10, 1 ;  /* 0x3ff000000608742b */ /* 0x000fe4000000080a */
[----:B--2---:R-:W-:Y:S01]  /*0190*/  DADD R4, R2, UR4 ;  /* 0x0000000402047e29 */ /* 0x004fe20008000000 */
[----:B------:R-:W0:Y:S05]  /*01a0*/  LDCU UR4, c[0x0][0x398] ;  /* 0x00007300ff0477ac */ /* 0x000e2a0008000800 */
[----:B------:R-:W-:-:S04]  /*01b0*/  DFMA R8, R6, R8, R6 ;  /* 0x000000080608722b */ /* 0x000fc80000000006 */
[----:B------:R-:W-:-:S04]  /*01c0*/  FSETP.GEU.AND P1, PT, |R5|, 6.5827683646048100446e-37, PT ;  /* 0x036000000500780b */ /* 0x000fc80003f2e200 */
[----:B------:R-:W-:-:S08]  /*01d0*/  DMUL R2, R4, R8 ;  /* 0x0000000804027228 */ /* 0x000fd00000000000 */
[----:B------:R-:W-:-:S08]  /*01e0*/  DFMA R6, R2, -R10, R4 ;  /* 0x8000000a0206722b */ /* 0x000fd00000000004 */
[----:B------:R-:W-:Y:S02]  /*01f0*/  DFMA R2, R8, R6, R2 ;  /* 0x000000060802722b */ /* 0x000fe40000000002 */
[----:B------:R-:W1:Y:S08]  /*0200*/  LDC R7, c[0x0][0x39c] ;  /* 0x0000e700ff077b82 */ /* 0x000e700000000800 */
[----:B------:R-:W-:-:S05]  /*0210*/  FFMA R6, RZ, UR6, R3 ;  /* 0x00000006ff067c23 */ /* 0x000fca0008000003 */
[----:B------:R-:W-:-:S13]  /*0220*/  FSETP.GT.AND P0, PT, |R6|, 1.469367938527859385e-39, PT ;  /* 0x001000000600780b */ /* 0x000fda0003f04200 */
[----:B0-----:R-:W-:Y:S05]  /*0230*/  @P0 BRA P1, `(.L_x_1) ;  /* 0x0000000000180947 */ /* 0x001fea0000800000 */
[----:B------:R-:W-:Y:S01]  /*0240*/  IMAD.MOV.U32 R8, RZ, RZ, R4 ;  /* 0x000000ffff087224 */ /* 0x000fe200078e0004 */
[----:B------:R-:W-:Y:S01]  /*0250*/  MOV R12, 0x280 ;  /* 0x00000280000c7802 */ /* 0x000fe20000000f00 */
[----:B------:R-:W-:-:S07]  /*0260*/  IMAD.MOV.U32 R9, RZ, RZ, R5 ;  /* 0x000000ffff097224 */ /* 0x000fce00078e0005 */
[----:B-1----:R-:W-:Y:S05]  /*0270*/  CALL.REL.NOINC `($__internal_0_$__cuda_sm20_div_rn_f64_full) ;  /* 0x00000004000c7944 */ /* 0x002fea0003c00000 */
[----:B------:R-:W-:Y:S02]  /*0280*/  IMAD.MOV.U32 R2, RZ, RZ, R16 ;  /* 0x000000ffff027224 */ /* 0x000fe400078e0010 */
[----:B------:R-:W-:-:S07]  /*0290*/  IMAD.MOV.U32 R3, RZ, RZ, R17 ;  /* 0x000000ffff037224 */ /* 0x000fce00078e0011 */
.L_x_1:
[----:B------:R-:W-:Y:S05]  /*02a0*/  BSYNC.RECONVERGENT B0 ;  /* 0x0000000000007941 */ /* 0x000fea0003800200 */
.L_x_0:
[----:B------:R-:W0:Y:S01]  /*02b0*/  LDCU UR5, c[0x0][0x39c] ;  /* 0x00007380ff0577ac */ /* 0x000e220008000800 */
[----:B------:R-:W2:Y:S01]  /*02c0*/  LDC.64 R4, c[0x0][0x398] ;  /* 0x0000e600ff047b82 */ /* 0x000ea20000000a00 */
[----:B------:R-:W-:Y:S01]  /*02d0*/  IMAD.MOV.U32 R14, RZ, RZ, 0x1 ;  /* 0x00000001ff0e7424 */ /* 0x000fe200078e00ff */
[----:B------:R-:W-:Y:S01]  /*02e0*/  BSSY.RECONVERGENT B0, `(.L_x_2) ;  /* 0x0000018000007945 */ /* 0x000fe20003800200 */
[----:B------:R-:W-:Y:S01]  /*02f0*/  UMOV UR6, 0x66666666 ;  /* 0x6666666600067882 */ /* 0x000fe20000000000 */
[----:B------:R-:W-:Y:S02]  /*0300*/  UMOV UR7, 0x3ff66666 ;  /* 0x3ff6666600077882 */ /* 0x000fe40000000000 */
[----:B------:R-:W-:Y:S02]  /*0310*/  DADD R2, R2, -UR6 ;  /* 0x8000000602027e29 */ /* 0x000fe40008000000 */
[----:B------:R-:W3:Y:S01]  /*0320*/  LDC.64 R10, c[0x0][0x390] ;  /* 0x0000e400ff0a7b82 */ /* 0x000ee20000000a00 */
[----:B0-----:R-:W2:Y:S02]  /*0330*/  MUFU.RCP64H R15, UR5 ;  /* 0x00000005000f7d08 */ /* 0x001ea40008001800 */
[----:B--2---:R-:W-:-:S08]  /*0340*/  DFMA R8, R14, -R4, 1 ;  /* 0x3ff000000e08742b */ /* 0x004fd00000000804 */
[----:B------:R-:W-:Y:S02]  /*0350*/  DFMA R16, R8, R8, R8 ;  /* 0x000000080810722b */ /* 0x000fe40000000008 */
[----:B------:R-:W3:Y:S06]  /*0360*/  I2F.F64.U32 R8, R0 ;  /* 0x0000000000087312 */ /* 0x000eec0000201800 */
[----:B------:R-:W-:-:S08]  /*0370*/  DFMA R16, R14, R16, R14 ;  /* 0x000000100e10722b */ /* 0x000fd0000000000e */
[----:B------:R-:W-:Y:S02]  /*0380*/  DFMA R14, R16, -R4, 1 ;  /* 0x3ff00000100e742b */ /* 0x000fe40000000804 */
[----:B---3--:R-:W-:-:S06]  /*0390*/  DADD R8, R8, R10 ;  /* 0x0000000008087229 */ /* 0x008fcc000000000a */
[----:B------:R-:W-:-:S04]  /*03a0*/  DFMA R14, R16, R14, R16 ;  /* 0x0000000e100e722b */ /* 0x000fc80000000010 */
[----:B------:R-:W-:-:S04]  /*03b0*/  FSETP.GEU.AND P1, PT, |R9|, 6.5827683646048100446e-37, PT ;  /* 0x036000000900780b */ /* 0x000fc80003f2e200 */
[----:B------:R-:W-:-:S08]  /*03c0*/  DMUL R10, R14, R8 ;  /* 0x000000080e0a7228 */ /* 0x000fd00000000000 */
[----:B------:R-:W-:-:S08]  /*03d0*/  DFMA R4, R10, -R4, R8 ;  /* 0x800000040a04722b */ /* 0x000fd00000000008 */
[----:B------:R-:W-:-:S10]  /*03e0*/  DFMA R4, R14, R4, R10 ;  /* 0x000000040e04722b */ /* 0x000fd4000000000a */
[----:B------:R-:W-:-:S05]  /*03f0*/  FFMA R6, RZ, UR5, R5 ;  /* 0x00000005ff067c23 */ /* 0x000fca0008000005 */
[----:B------:R-:W-:-:S13]  /*0400*/  FSETP.GT.AND P0, PT, |R6|, 1.469367938527859385e-39, PT ;  /* 0x001000000600780b */ /* 0x000fda0003f04200 */
[----:B------:R-:W-:Y:S05]  /*0410*/  @P0 BRA P1, `(.L_x_3) ;  /* 0x0000000000100947 */ /* 0x000fea0000800000 */
[----:B------:R-:W-:-:S07]  /*0420*/  MOV R12, 0x440 ;  /* 0x00000440000c7802 */ /* 0x000fce0000000f00 */
[----:B-1----:R-:W-:Y:S05]  /*0430*/  CALL.REL.NOINC `($__internal_0_$__cuda_sm20_div_rn_f64_full) ;  /* 0x00000000009c7944 */ /* 0x002fea0003c00000 */
[----:B------:R-:W-:Y:S02]  /*0440*/  IMAD.MOV.U32 R4, RZ, RZ, R16 ;  /* 0x000000ffff047224 */ /* 0x000fe400078e0010 */
[----:B------:R-:W-:-:S07]  /*0450*/  IMAD.MOV.U32 R5, RZ, RZ, R17 ;  /* 0x000000ffff057224 */ /* 0x000fce00078e0011 */
.L_x_3:
[----:B------:R-:W-:Y:S05]  /*0460*/  BSYNC.RECONVERGENT B0 ;  /* 0x0000000000007941 */ /* 0x000fea0003800200 */
.L_x_2:
[----:B------:R-:W0:Y:S01]  /*0470*/  LDC R6, c[0x0][0x3a0] ;  /* 0x0000e800ff067b82 */ /* 0x000e220000000800 */
[----:B------:R-:W-:Y:S01]  /*0480*/  UMOV UR4, 0x33333333 ;  /* 0x3333333300047882 */ /* 0x000fe20000000000 */
[----:B------:R-:W-:Y:S01]  /*0490*/  UMOV UR5, 0x3ff33333 ;  /* 0x3ff3333300057882 */ /* 0x000fe20000000000 */
[----:B------:R-:W-:Y:S01]  /*04a0*/  DMUL R10, R2, R2 ;  /* 0x00000002020a7228 */ /* 0x000fe20000000000 */
[----:B------:R-:W-:Y:S01]  /*04b0*/  BSSY.RECONVERGENT B0, `(.L_x_4) ;  /* 0x0000019000007945 */ /* 0x000fe20003800200 */
[----:B------:R-:W-:Y:S01]  /*04c0*/  DADD R8, R4, -UR4 ;  /* 0x8000000404087e29 */ /* 0x000fe20008000000 */
[----:B-1----:R-:W-:Y:S02]  /*04d0*/  IMAD.MOV.U32 R7, RZ, RZ, RZ ;  /* 0x000000ffff077224 */ /* 0x002fe400078e00ff */
[----:B------:R-:W1:Y:S05]  /*04e0*/  LDC.64 R4, c[0x0][0x380] ;  /* 0x0000e000ff047b82 */ /* 0x000e6a0000000a00 */
[----:B------:R-:W-:-:S08]  /*04f0*/  DMUL R14, R8, R8 ;  /* 0x00000008080e7228 */ /* 0x000fd00000000000 */
[----:B------:R-:W-:Y:S01]  /*0500*/  DADD R16, R10, R14 ;  /* 0x000000000a107229 */ /* 0x000fe2000000000e */
[----:B0-----:R-:W-:-:S13]  /*0510*/  ISETP.GE.AND P0, PT, R6, 0x1, PT ;  /* 0x000000010600780c */ /* 0x001fda0003f06270 */
[----:B------:R-:W-:-:S14]  /*0520*/  DSETP.GEU.OR P0, PT, R16, 4, !P0 ;  /* 0x401000001000742a */ /* 0x000fdc000470e400 */
[----:B-1----:R-:W-:Y:S05]  /*0530*/  @P0 BRA `(.L_x_5) ;  /* 0x0000000000400947 */ /* 0x002fea0003800000 */
[----:B------:R-:W-:-:S07]  /*0540*/  IMAD.MOV.U32 R7, RZ, RZ, RZ ;  /* 0x000000ffff077224 */ /* 0x000fce00078e00ff */
.L_x_6:
[----:B------:R-:W-:Y:S01]  /*0550*/  DADD R10, -R14, R10 ;  /* 0x000000000e0a7229 */ /* 0x000fe2000000010a */
[----:B------:R-:W-:Y:S01]  /*0560*/  UMOV UR4, 0x916872b0 ;  /* 0x916872b000047882 */ /* 0x000fe20000000000 */
[----:B------:R-:W-:Y:S01]  /*0570*/  DADD R14, R2, R2 ;  /* 0x00000000020e7229 */ /* 0x000fe20000000002 */
[----:B------:R-:W-:Y:S01]  /*0580*/  UMOV UR5, 0x3fbf7ced ;  /* 0x3fbf7ced00057882 */ /* 0x000fe20000000000 */
[----:B------:R-:W-:Y:S01]  /*0590*/  UMOV UR6, 0x3d70a3d7 ;  /* 0x3d70a3d700067882 */ /* 0x000fe20000000000 */
[----:B------:R-:W-:Y:S01]  /*05a0*/  UMOV UR7, 0x3fe7d70a ;  /* 0x3fe7d70a00077882 */ /* 0x000fe20000000000 */
[----:B------:R-:W-:Y:S02]  /*05b0*/  VIADD R7, R7, 0x1 ;  /* 0x0000000107077836 */ /* 0x000fe40000000000 */
[----:B------:R-:W-:Y:S02]  /*05c0*/  DADD R2, R10, -UR4 ;  /* 0x800000040a027e29 */ /* 0x000fe40008000000 */
[----:B------:R-:W-:Y:S01]  /*05d0*/  DFMA R8, R14, R8, UR6 ;  /* 0x000000060e087e2b */ /* 0x000fe20008000008 */
[----:B------:R-:W-:-:S05]  /*05e0*/  ISETP.GE.AND P0, PT, R7, R6, PT ;  /* 0x000000060700720c */ /* 0x000fca0003f06270 */
[----:B------:R-:W-:Y:S02]  /*05f0*/  DMUL R10, R2, R2 ;  /* 0x00000002020a7228 */ /* 0x000fe40000000000 */
[----:B------:R-:W-:-:S08]  /*0600*/  DMUL R14, R8, R8 ;  /* 0x00000008080e7228 */ /* 0x000fd00000000000 */
[----:B------:R-:W-:-:S08]  /*0610*/  DADD R16, R10, R14 ;  /* 0x000000000a107229 */ /* 0x000fd0000000000e */
[----:B------:R-:W-:-:S14]  /*0620*/  DSETP.LT.AND P1, PT, R16, 4, PT ;  /* 0x401000001000742a */ /* 0x000fdc0003f21000 */
[----:B------:R-:W-:Y:S05]  /*0630*/  @!P0 BRA P1, `(.L_x_6) ;  /* 0xfffffffc00c48947 */ /* 0x000fea000083ffff */
.L_x_5:
[----:B------:R-:W-:Y:S05]  /*0640*/  BSYNC.RECONVERGENT B0 ;  /* 0x0000000000007941 */ /* 0x000fea0003800200 */
.L_x_4:
[----:B------:R-:W0:Y:S01]  /*0650*/  LDCU UR6, c[0x0][0x3a4] ;  /* 0x00007480ff0677ac */ /* 0x000e220008000800 */
[----:B------:R-:W1:Y:S01]  /*0660*/  LDCU.64 UR4, c[0x0][0x358] ;  /* 0x00006b00ff0477ac */ /* 0x000e620008000a00 */
[----:B0-----:R-:W-:-:S04]  /*0670*/  IMAD R13, R0, UR6, R13 ;  /* 0x00000006000d7c24 */ /* 0x001fc8000f8e020d */
[----:B------:R-:W-:-:S05]  /*0680*/  IMAD.WIDE R4, R13, 0x4, R4 ;  /* 0x000000040d047825 */ /* 0x000fca00078e0204 */
[----:B-1----:R-:W-:Y:S01]  /*0690*/  STG.E desc[UR4][R4.64], R7 ;  /* 0x0000000704007986 */ /* 0x002fe2000c101904 */
[----:B------:R-:W-:Y:S05]  /*06a0*/  EXIT ;  /* 0x000000000000794d */ /* 0x000fea0003800000 */
        .weak           $__internal_0_$__cuda_sm20_div_rn_f64_full
        .type           $__internal_0_$__cuda_sm20_div_rn_f64_full,@function
        .size           $__internal_0_$__cuda_sm20_div_rn_f64_full,(.L_x_13 - $__internal_0_$__cuda_sm20_div_rn_f64_full)
$__internal_0_$__cuda_sm20_div_rn_f64_full:
[C---:B------:R-:W-:Y:S01]  /*06b0*/  FSETP.GEU.AND P0, PT, |R7|.reuse, 1.469367938527859385e-39, PT ;  /* 0x001000000700780b */ /* 0x040fe20003f0e200 */
[----:B------:R-:W-:Y:S01]  /*06c0*/  IMAD.U32 R6, RZ, RZ, UR4 ;  /* 0x00000004ff067e24 */ /* 0x000fe2000f8e00ff */
[----:B------:R-:W-:Y:S01]  /*06d0*/  LOP3.LUT R5, R7, 0x800fffff, RZ, 0xc0, !PT ;  /* 0x800fffff07057812 */ /* 0x000fe200078ec0ff */
[----:B------:R-:W-:Y:S01]  /*06e0*/  IMAD.U32 R4, RZ, RZ, UR4 ;  /* 0x00000004ff047e24 */ /* 0x000fe2000f8e00ff */
[----:B------:R-:W-:Y:S01]  /*06f0*/  FSETP.GEU.AND P2, PT, |R9|, 1.469367938527859385e-39, PT ;  /* 0x001000000900780b */ /* 0x000fe20003f4e200 */
[----:B------:R-:W-:Y:S01]  /*0700*/  IMAD.MOV.U32 R14, RZ, RZ, 0x1 ;  /* 0x00000001ff0e7424 */ /* 0x000fe200078e00ff */
[----:B------:R-:W-:Y:S01]  /*0710*/  LOP3.LUT R5, R5, 0x3ff00000, RZ, 0xfc, !PT ;  /* 0x3ff0000005057812 */ /* 0x000fe200078efcff */
[----:B------:R-:W-:Y:S01]  /*0720*/  IMAD.MOV.U32 R21, RZ, RZ, 0x1ca00000 ;  /* 0x1ca00000ff157424 */ /* 0x000fe200078e00ff */
[----:B------:R-:W-:Y:S01]  /*0730*/  LOP3.LUT R20, R9, 0x7ff00000, RZ, 0xc0, !PT ;  /* 0x7ff0000009147812 */ /* 0x000fe200078ec0ff */
[----:B------:R-:W-:Y:S01]  /*0740*/  BSSY.RECONVERGENT B1, `(.L_x_7) ;  /* 0x000004f000017945 */ /* 0x000fe20003800200 */
[----:B------:R-:W-:-:S03]  /*0750*/  LOP3.LUT R23, R7, 0x7ff00000, RZ, 0xc0, !PT ;  /* 0x7ff0000007177812 */ /* 0x000fc600078ec0ff */
[----:B------:R-:W-:Y:S01]  /*0760*/  @!P0 DMUL R4, R6, 8.98846567431157953865e+307 ;  /* 0x7fe0000006048828 */ /* 0x000fe20000000000 */
[C---:B------:R-:W-:Y:S01]  /*0770*/  ISETP.GE.U32.AND P1, PT, R20.reuse, R23, PT ;  /* 0x000000171400720c */ /* 0x040fe20003f26070 */
[----:B------:R-:W-:Y:S02]  /*0780*/  IMAD.MOV.U32 R22, RZ, RZ, R20 ;  /* 0x000000ffff167224 */ /* 0x000fe400078e0014 */
[----:B------:R-:W-:Y:S02]  /*0790*/  @!P2 LOP3.LUT R17, R7, 0x7ff00000, RZ, 0xc0, !PT ;  /* 0x7ff000000711a812 */ /* 0x000fe400078ec0ff */
[----:B------:R-:W0:Y:S02]  /*07a0*/  MUFU.RCP64H R15, R5 ;  /* 0x00000005000f7308 */ /* 0x000e240000001800 */
[----:B------:R-:W-:Y:S02]  /*07b0*/  @!P2 ISETP.GE.U32.AND P3, PT, R20, R17, PT ;  /* 0x000000111400a20c */ /* 0x000fe40003f66070 */
[----:B------:R-:W-:-:S02]  /*07c0*/  @!P0 LOP3.LUT R23, R5, 0x7ff00000, RZ, 0xc0, !PT ;  /* 0x7ff0000005178812 */ /* 0x000fc400078ec0ff */
[----:B------:R-:W-:-:S04]  /*07d0*/  @!P2 SEL R17, R21, 0x63400000, !P3 ;  /* 0x634000001511a807 */ /* 0x000fc80005800000 */
[----:B------:R-:W-:-:S04]  /*07e0*/  @!P2 LOP3.LUT R18, R17, 0x80000000, R9, 0xf8, !PT ;  /* 0x800000001112a812 */ /* 0x000fc800078ef809 */
[----:B------:R-:W-:Y:S01]  /*07f0*/  @!P2 LOP3.LUT R19, R18, 0x100000, RZ, 0xfc, !PT ;  /* 0x001000001213a812 */ /* 0x000fe200078efcff */
[----:B------:R-:W-:Y:S01]  /*0800*/  @!P2 IMAD.MOV.U32 R18, RZ, RZ, RZ ;  /* 0x000000ffff12a224 */ /* 0x000fe200078e00ff */
[----:B0-----:R-:W-:-:S08]  /*0810*/  DFMA R10, R14, -R4, 1 ;  /* 0x3ff000000e0a742b */ /* 0x001fd00000000804 */
[----:B------:R-:W-:-:S08]  /*0820*/  DFMA R10, R10, R10, R10 ;  /* 0x0000000a0a0a722b */ /* 0x000fd0000000000a */
[----:B------:R-:W-:Y:S01]  /*0830*/  DFMA R14, R14, R10, R14 ;  /* 0x0000000a0e0e722b */ /* 0x000fe2000000000e */
[----:B------:R-:W-:Y:S01]  /*0840*/  SEL R11, R21, 0x63400000, !P1 ;  /* 0x63400000150b7807 */ /* 0x000fe20004800000 */
[----:B------:R-:W-:-:S03]  /*0850*/  IMAD.MOV.U32 R10, RZ, RZ, R8 ;  /* 0x000000ffff0a7224 */ /* 0x000fc600078e0008 */
[----:B------:R-:W-:-:S03]  /*0860*/  LOP3.LUT R11, R11, 0x800fffff, R9, 0xf8, !PT ;  /* 0x800fffff0b0b7812 */ /* 0x000fc600078ef809 */
[----:B------:R-:W-:-:S03]  /*0870*/  DFMA R16, R14, -R4, 1 ;  /* 0x3ff000000e10742b */ /* 0x000fc60000000804 */
[----:B------:R-:W-:-:S05]  /*0880*/  @!P2 DFMA R10, R10, 2, -R18 ;  /* 0x400000000a0aa82b */ /* 0x000fca0000000812 */
[----:B------:R-:W-:-:S05]  /*0890*/  DFMA R16, R14, R16, R14 ;  /* 0x000000100e10722b */ /* 0x000fca000000000e */
[----:B------:R-:W-:-:S03]  /*08a0*/  @!P2 LOP3.LUT R22, R11, 0x7ff00000, RZ, 0xc0, !PT ;  /* 0x7ff000000b16a812 */ /* 0x000fc600078ec0ff */
[----:B------:R-:W-:Y:S02]  /*08b0*/  DMUL R14, R16, R10 ;  /* 0x0000000a100e7228 */ /* 0x000fe40000000000 */
[----:B------:R-:W-:-:S05]  /*08c0*/  VIADD R24, R22, 0xffffffff ;  /* 0xffffffff16187836 */ /* 0x000fca0000000000 */
[----:B------:R-:W-:Y:S01]  /*08d0*/  ISETP.GT.U32.AND P0, PT, R24, 0x7feffffe, PT ;  /* 0x7feffffe1800780c */ /* 0x000fe20003f04070 */
[----:B------:R-:W-:Y:S01]  /*08e0*/  VIADD R24, R23, 0xffffffff ;  /* 0xffffffff17187836 */ /* 0x000fe20000000000 */
[----:B------:R-:W-:-:S04]  /*08f0*/  DFMA R18, R14, -R4, R10 ;  /* 0x800000040e12722b */ /* 0x000fc8000000000a */
[----:B------:R-:W-:-:S04]  /*0900*/  ISETP.GT.U32.OR P0, PT, R24, 0x7feffffe, P0 ;  /* 0x7feffffe1800780c */ /* 0x000fc80000704470 */
[----:B------:R-:W-:-:S09]  /*0910*/  DFMA R14, R16, R18, R14 ;  /* 0x00000012100e722b */ /* 0x000fd2000000000e */
[----:B------:R-:W-:Y:S05]  /*0920*/  @P0 BRA `(.L_x_8) ;  /* 0x00000000006c0947 */ /* 0x000fea0003800000 */
[----:B------:R-:W-:Y:S01]  /*0930*/  LOP3.LUT R9, R7, 0x7ff00000, RZ, 0xc0, !PT ;  /* 0x7ff0000007097812 */ /* 0x000fe200078ec0ff */
[----:B------:R-:W-:-:S03]  /*0940*/  IMAD.MOV.U32 R18, RZ, RZ, RZ ;  /* 0x000000ffff127224 */ /* 0x000fc600078e00ff */
[CC--:B------:R-:W-:Y:S02]  /*0950*/  VIADDMNMX R8, R20.reuse, -R9.reuse, 0xb9600000, !PT ;  /* 0xb960000014087446 */ /* 0x0c0fe40007800909 */
[----:B------:R-:W-:Y:S02]  /*0960*/  ISETP.GE.U32.AND P0, PT, R20, R9, PT ;  /* 0x000000091400720c */ /* 0x000fe40003f06070 */
[----:B------:R-:W-:Y:S02]  /*0970*/  VIMNMX R8, PT, PT, R8, 0x46a00000, PT ;  /* 0x46a0000008087848 */ /* 0x000fe40003fe0100 */
[----:B------:R-:W-:-:S05]  /*0980*/  SEL R21, R21, 0x63400000, !P0 ;  /* 0x6340000015157807 */ /* 0x000fca0004000000 */
[----:B------:R-:W-:-:S04]  /*0990*/  IMAD.IADD R8, R8, 0x1, -R21 ;  /* 0x0000000108087824 */ /* 0x000fc800078e0a15 */
[----:B------:R-:W-:-:S06]  /*09a0*/  VIADD R19, R8, 0x7fe00000 ;  /* 0x7fe0000008137836 */ /* 0x000fcc0000000000 */
[----:B------:R-:W-:-:S10]  /*09b0*/  DMUL R16, R14, R18 ;  /* 0x000000120e107228 */ /* 0x000fd40000000000 */
[----:B------:R-:W-:-:S13]  /*09c0*/  FSETP.GTU.AND P0, PT, |R17|, 1.469367938527859385e-39, PT ;  /* 0x001000001100780b */ /* 0x000fda0003f0c200 */
[----:B------:R-:W-:Y:S05]  /*09d0*/  @P0 BRA `(.L_x_9) ;  /* 0x0000000000940947 */ /* 0x000fea0003800000 */
[----:B------:R-:W-:Y:S01]  /*09e0*/  DFMA R4, R14, -R4, R10 ;  /* 0x800000040e04722b */ /* 0x000fe2000000000a */
[----:B------:R-:W-:-:S09]  /*09f0*/  IMAD.MOV.U32 R18, RZ, RZ, RZ ;  /* 0x000000ffff127224 */ /* 0x000fd200078e00ff */
[C---:B------:R-:W-:Y:S02]  /*0a00*/  FSETP.NEU.AND P0, PT, R5.reuse, RZ, PT ;  /* 0x000000ff0500720b */ /* 0x040fe40003f0d000 */
[----:B------:R-:W-:-:S04]  /*0a10*/  LOP3.LUT R9, R5, 0x80000000, R7, 0x48, !PT ;  /* 0x8000000005097812 */ /* 0x000fc800078e4807 */
[----:B------:R-:W-:-:S07]  /*0a20*/  LOP3.LUT R19, R9, R19, RZ, 0xfc, !PT ;  /* 0x0000001309137212 */ /* 0x000fce00078efcff */
[----:B------:R-:W-:Y:S05]  /*0a30*/  @!P0 BRA `(.L_x_9) ;  /* 0x00000000007c8947 */ /* 0x000fea0003800000 */
[----:B------:R-:W-:Y:S02]  /*0a40*/  IMAD.MOV R5, RZ, RZ, -R8 ;  /* 0x000000ffff057224 */ /* 0x000fe400078e0a08 */
[----:B------:R-:W-:-:S06]  /*0a50*/  IMAD.MOV.U32 R4, RZ, RZ, RZ ;  /* 0x000000ffff047224 */ /* 0x000fcc00078e00ff */
[----:B------:R-:W-:Y:S02]  /*0a60*/  DFMA R4, R16, -R4, R14 ;  /* 0x800000041004722b */ /* 0x000fe4000000000e */
[----:B------:R-:W-:-:S04]  /*0a70*/  DMUL.RP R14, R14, R18 ;  /* 0x000000120e0e7228 */ /* 0x000fc80000008000 */
[----:B------:R-:W-:-:S04]  /*0a80*/  IADD3 R4, PT, PT, -R8, -0x43300000, RZ ;  /* 0xbcd0000008047810 */ /* 0x000fc80007ffe1ff */
[----:B------:R-:W-:Y:S02]  /*0a90*/  FSETP.NEU.AND P0, PT, |R5|, R4, PT ;  /* 0x000000040500720b */ /* 0x000fe40003f0d200 */
[----:B------:R-:W-:Y:S02]  /*0aa0*/  LOP3.LUT R9, R15, R9, RZ, 0x3c, !PT ;  /* 0x000000090f097212 */ /* 0x000fe400078e3cff */
[----:B------:R-:W-:Y:S02]  /*0ab0*/  FSEL R16, R14, R16, !P0 ;  /* 0x000000100e107208 */ /* 0x000fe40004000000 */
[----:B------:R-:W-:Y:S01]  /*0ac0*/  FSEL R17, R9, R17, !P0 ;  /* 0x0000001109117208 */ /* 0x000fe20004000000 */
[----:B------:R-:W-:Y:S06]  /*0ad0*/  BRA `(.L_x_9) ;  /* 0x0000000000547947 */ /* 0x000fec0003800000 */
.L_x_8:
[----:B------:R-:W-:-:S14]  /*0ae0*/  DSETP.NAN.AND P0, PT, R8, R8, PT ;  /* 0x000000080800722a */ /* 0x000fdc0003f08000 */
[----:B------:R-:W-:Y:S05]  /*0af0*/  @P0 BRA `(.L_x_10) ;  /* 0x0000000000440947 */ /* 0x000fea0003800000 */
[----:B------:R-:W-:-:S14]  /*0b00*/  DSETP.NAN.AND P0, PT, R6, R6, PT ;  /* 0x000000060600722a */ /* 0x000fdc0003f08000 */
[----:B------:R-:W-:Y:S05]  /*0b10*/  @P0 BRA `(.L_x_11) ;  /* 0x0000000000300947 */ /* 0x000fea0003800000 */
[----:B------:R-:W-:Y:S01]  /*0b20*/  ISETP.NE.AND P0, PT, R22, R23, PT ;  /* 0x000000171600720c */ /* 0x000fe20003f05270 */
[----:B------:R-:W-:Y:S02]  /*0b30*/  IMAD.MOV.U32 R16, RZ, RZ, 0x0 ;  /* 0x00000000ff107424 */ /* 0x000fe400078e00ff */
[----:B------:R-:W-:-:S10]  /*0b40*/  IMAD.MOV.U32 R17, RZ, RZ, -0x80000 ;  /* 0xfff80000ff117424 */ /* 0x000fd400078e00ff */
[----:B------:R-:W-:Y:S05]  /*0b50*/  @!P0 BRA `(.L_x_9) ;  /* 0x0000000000348947 */ /* 0x000fea0003800000 */
[----:B------:R-:W-:Y:S02]  /*0b60*/  ISETP.NE.AND P0, PT, R22, 0x7ff00000, PT ;  /* 0x7ff000001600780c */ /* 0x000fe40003f05270 */
[----:B------:R-:W-:Y:S02]  /*0b70*/  LOP3.LUT R17, R9, 0x80000000, R7, 0x48, !PT ;  /* 0x8000000009117812 */ /* 0x000fe400078e4807 */
[----:B------:R-:W-:-:S13]  /*0b80*/  ISETP.EQ.OR P0, PT, R23, RZ, !P0 ;  /* 0x000000ff1700720c */ /* 0x000fda0004702670 */
[----:B------:R-:W-:Y:S01]  /*0b90*/  @P0 LOP3.LUT R4, R17, 0x7ff00000, RZ, 0xfc, !PT ;  /* 0x7ff0000011040812 */ /* 0x000fe200078efcff */
[----:B------:R-:W-:Y:S02]  /*0ba0*/  @!P0 IMAD.MOV.U32 R16, RZ, RZ, RZ ;  /* 0x000000ffff108224 */ /* 0x000fe400078e00ff */
[----:B------:R-:W-:Y:S02]  /*0bb0*/  @P0 IMAD.MOV.U32 R16, RZ, RZ, RZ ;  /* 0x000000ffff100224 */ /* 0x000fe400078e00ff */
[----:B------:R-:W-:Y:S01]  /*0bc0*/  @P0 IMAD.MOV.U32 R17, RZ, RZ, R4 ;  /* 0x000000ffff110224 */ /* 0x000fe200078e0004 */
[----:B------:R-:W-:Y:S06]  /*0bd0*/  BRA `(.L_x_9) ;  /* 0x0000000000147947 */ /* 0x000fec0003800000 */
.L_x_11:
[----:B------:R-:W-:Y:S01]  /*0be0*/  LOP3.LUT R17, R7, 0x80000, RZ, 0xfc, !PT ;  /* 0x0008000007117812 */ /* 0x000fe200078efcff */
[----:B------:R-:W-:Y:S01]  /*0bf0*/  IMAD.MOV.U32 R16, RZ, RZ, R6 ;  /* 0x000000ffff107224 */ /* 0x000fe200078e0006 */
[----:B------:R-:W-:Y:S06]  /*0c00*/  BRA `(.L_x_9) ;  /* 0x0000000000087947 */ /* 0x000fec0003800000 */
.L_x_10:
[----:B------:R-:W-:Y:S01]  /*0c10*/  LOP3.LUT R17, R9, 0x80000, RZ, 0xfc, !PT ;  /* 0x0008000009117812 */ /* 0x000fe200078efcff */
[----:B------:R-:W-:-:S07]  /*0c20*/  IMAD.MOV.U32 R16, RZ, RZ, R8 ;  /* 0x000000ffff107224 */ /* 0x000fce00078e0008 */
.L_x_9:
[----:B------:R-:W-:Y:S05]  /*0c30*/  BSYNC.RECONVERGENT B1 ;  /* 0x0000000000017941 */ /* 0x000fea0003800200 */
.L_x_7:
[----:B------:R-:W-:Y:S02]  /*0c40*/  IMAD.MOV.U32 R4, RZ, RZ, R12 ;  /* 0x000000ffff047224 */ /* 0x000fe400078e000c */
[----:B------:R-:W-:-:S04]  /*0c50*/  IMAD.MOV.U32 R5, RZ, RZ, 0x0 ;  /* 0x00000000ff057424 */ /* 0x000fc800078e00ff */
[----:B------:R-:W-:Y:S05]  /*0c60*/  RET.REL.NODEC R4 `(_Z6douadyPidddiii) ;  /* 0xfffffff004e47950 */ /* 0x000fea0003c3ffff */
.L_x_12:
[----:B------:R-:W-:-:S00]  /*0c70*/  BRA `(.L_x_12) ;  /* 0xfffffffc00fc7947 */ /* 0x000fc0000383ffff */
[----:B------:R-:W-:-:S00]  /*0c80*/  NOP ;  /* 0x0000000000007918 */ /* 0x000fc00000000000 */
[----:B------:R-:W-:-:S00]  /*0c90*/  NOP ;  /* 0x0000000000007918 */ /* 0x000fc00000000000 */
[----:B------:R-:W-:-:S00]  /*0ca0*/  NOP ;  /* 0x0000000000007918 */ /* 0x000fc00000000000 */
[----:B------:R-:W-:-:S00]  /*0cb0*/  NOP ;  /* 0x0000000000007918 */ /* 0x000fc00000000000 */
[----:B------:R-:W-:-:S00]  /*0cc0*/  NOP ;  /* 0x0000000000007918 */ /* 0x000fc00000000000 */
[----:B------:R-:W-:-:S00]  /*0cd0*/  NOP ;  /* 0x0000000000007918 */ /* 0x000fc00000000000 */
[----:B------:R-:W-:-:S00]  /*0ce0*/  NOP ;  /* 0x0000000000007918 */ /* 0x000fc00000000000 */
[----:B------:R-:W-:-:S00]  /*0cf0*/  NOP ;  /* 0x0000000000007918 */ /* 0x000fc00000000000 */
.L_x_13:


//--------------------- .nv.shared.reserved.0     --------------------------
	.section	.nv.shared.reserved.0,"aw",@nobits
	.weak		__nv_reservedSMEM_offset_0_alias
	.size		__nv_reservedSMEM_offset_0_alias, 0, 64
	.other		__nv_reservedSMEM_offset_0_alias,@"STO_CUDA_RESERVED_SHARED STV_DEFAULT"
__nv_reservedSMEM_offset_0_alias:
	.zero		0
	.zero		64


//--------------------- .nv.constant0._Z6douadyPidddiii --------------------------
	.section	.nv.constant0._Z6douadyPidddiii,"a",@progbits
	.sectionflags	@""
	.align	4
.nv.constant0._Z6douadyPidddiii:
	.zero		940


//--------------------- SYMBOLS --------------------------

	.type		.nv.reservedSmem.offset0,@object
	.size		.nv.reservedSmem.offset0,0x4
